//
// Generated by NVIDIA NVVM Compiler
//
// Compiler Build ID: CL-36424714
// Cuda compilation tools, release 13.0, V13.0.88
// Based on NVVM 20.0.0
//

.version 9.0
.target sm_100
.address_size 64

	// .globl	_Z9vectorAddPfS_S_

.visible .entry _Z9vectorAddPfS_S_(
	.param .u64 .ptr .align 1 _Z9vectorAddPfS_S__param_0,
	.param .u64 .ptr .align 1 _Z9vectorAddPfS_S__param_1,
	.param .u64 .ptr .align 1 _Z9vectorAddPfS_S__param_2
)
{
	.reg .pred 	%p<2>;
	.reg .b32 	%r<5>;
	.reg .b32 	%f<4>;
	.reg .b64 	%rd<11>;

	ld.param.u64 	%rd1, [_Z9vectorAddPfS_S__param_0];
	ld.param.u64 	%rd2, [_Z9vectorAddPfS_S__param_1];
	ld.param.u64 	%rd3, [_Z9vectorAddPfS_S__param_2];
	mov.u32 	%r2, %ctaid.x;
	mov.u32 	%r3, %ntid.x;
	mov.u32 	%r4, %tid.x;
	mad.lo.s32 	%r1, %r2, %r3, %r4;
	setp.gt.s32 	%p1, %r1, 9999999;
	@%p1 bra 	$L__BB0_2;
	cvta.to.global.u64 	%rd4, %rd1;
	cvta.to.global.u64 	%rd5, %rd2;
	cvta.to.global.u64 	%rd6, %rd3;
	mul.wide.s32 	%rd7, %r1, 4;
	add.s64 	%rd8, %rd4, %rd7;
	ld.global.f32 	%f1, [%rd8];
	add.s64 	%rd9, %rd5, %rd7;
	ld.global.f32 	%f2, [%rd9];
	add.f32 	%f3, %f1, %f2;
	add.s64 	%rd10, %rd6, %rd7;
	st.global.f32 	[%rd10], %f3;
$L__BB0_2:
	ret;

}


// ===== COMPILED SASS (sm_100) =====

	.target	sm_100

	.elftype	@"ET_EXEC"


//--------------------- .note.nv.tkinfo           --------------------------
	.section	.note.nv.tkinfo,"",@"SHT_NOTE"
	.sectionflags	@"SHF_NOTE_NV_TKINFO"
	.tkinfo
        /*0018*/ 	.word	0x00000002
        /*0030*/ 	.string	""
        /*0030*/ 	.string	"ptxas"
        /*0030*/ 	.string	"Cuda compilation tools, release 13.0, V13.0.88"
        /*0030*/ 	.string	"Build cuda_13.0.r13.0/compiler.36424714_0"
        /*0030*/ 	.string	"-arch sm_100 -m 64 "



//--------------------- .note.nv.cuinfo           --------------------------
	.section	.note.nv.cuinfo,"",@"SHT_NOTE"
	.sectionflags	@"SHF_NOTE_NV_CUINFO"
        /*0018*/ 	.short	0x0002
        /*001a*/ 	.short	0x0064
        /*001c*/ 	.short	0x0082
	.zero		2


//--------------------- .nv.info                  --------------------------
	.section	.nv.info,"",@"SHT_CUDA_INFO"
	.align	4


	//----- nvinfo : EIATTR_REGCOUNT
	.align		4
        /*0000*/ 	.byte	0x04, 0x2f
        /*0002*/ 	.short	(.L_1 - .L_0)
	.align		4
.L_0:
        /*0004*/ 	.word	index@(_Z9vectorAddPfS_S_)
        /*0008*/ 	.word	0x0000000c


	//----- nvinfo : EIATTR_FRAME_SIZE
	.align		4
.L_1:
        /*000c*/ 	.byte	0x04, 0x11
        /*000e*/ 	.short	(.L_3 - .L_2)
	.align		4
.L_2:
        /*0010*/ 	.word	index@(_Z9vectorAddPfS_S_)
        /*0014*/ 	.word	0x00000000


	//----- nvinfo : EIATTR_MIN_STACK_SIZE
	.align		4
.L_3:
        /*0018*/ 	.byte	0x04, 0x12
        /*001a*/ 	.short	(.L_5 - .L_4)
	.align		4
.L_4:
        /*001c*/ 	.word	index@(_Z9vectorAddPfS_S_)
        /*0020*/ 	.word	0x00000000
.L_5:


//--------------------- .nv.compat                --------------------------
	.section	.nv.compat,"",@"SHT_CUDA_COMPAT_INFO"
	.align	4
        /*0000*/ 	.byte	0x02, 0x09, 0x00, 0x00, 0x02, 0x02, 0x01, 0x00, 0x02, 0x05, 0x05, 0x00, 0x03, 0x07, 0x01, 0x01
        /*0010*/ 	.byte	0x02, 0x03, 0x00, 0x00, 0x02, 0x06, 0x01, 0x00, 0x04, 0x0b, 0x08, 0x00, 0x09, 0x00, 0x00, 0x00
        /*0020*/ 	.byte	0x00, 0x00, 0x00, 0x00


//--------------------- .nv.info._Z9vectorAddPfS_S_ --------------------------
	.section	.nv.info._Z9vectorAddPfS_S_,"",@"SHT_CUDA_INFO"
	.sectionflags	@""
	.align	4


	//----- nvinfo : EIATTR_CUDA_API_VERSION
	.align		4
        /*0000*/ 	.byte	0x04, 0x37
        /*0002*/ 	.short	(.L_7 - .L_6)
.L_6:
        /*0004*/ 	.word	0x00000082


	//----- nvinfo : EIATTR_KPARAM_INFO
	.align		4
.L_7:
        /*0008*/ 	.byte	0x04, 0x17
        /*000a*/ 	.short	(.L_9 - .L_8)
.L_8:
        /*000c*/ 	.word	0x00000000
        /*0010*/ 	.short	0x0002
        /*0012*/ 	.short	0x0010
        /*0014*/ 	.byte	0x00, 0xf5, 0x21, 0x00


	//----- nvinfo : EIATTR_KPARAM_INFO
	.align		4
.L_9:
        /*0018*/ 	.byte	0x04, 0x17
        /*001a*/ 	.short	(.L_11 - .L_10)
.L_10:
        /*001c*/ 	.word	0x00000000
        /*0020*/ 	.short	0x0001
        /*0022*/ 	.short	0x0008
        /*0024*/ 	.byte	0x00, 0xf5, 0x21, 0x00


	//----- nvinfo : EIATTR_KPARAM_INFO
	.align		4
.L_11:
        /*0028*/ 	.byte	0x04, 0x17
        /*002a*/ 	.short	(.L_13 - .L_12)
.L_12:
        /*002c*/ 	.word	0x00000000
        /*0030*/ 	.short	0x0000
        /*0032*/ 	.short	0x0000
        /*0034*/ 	.byte	0x00, 0xf5, 0x21, 0x00


	//----- nvinfo : EIATTR_SPARSE_MMA_MASK
	.align		4
.L_13:
        /*0038*/ 	.byte	0x03, 0x50
        /*003a*/ 	.short	0x0000


	//----- nvinfo : EIATTR_MAXREG_COUNT
	.align		4
        /*003c*/ 	.byte	0x03, 0x1b
        /*003e*/ 	.short	0x00ff


	//----- nvinfo : EIATTR_MERCURY_ISA_VERSION
	.align		4
        /*0040*/ 	.byte	0x03, 0x5f
        /*0042*/ 	.short	0x0101


	//----- nvinfo : EIATTR_VRC_CTA_INIT_COUNT
	.align		4
        /*0044*/ 	.byte	0x02, 0x4a
	.zero		1
	.zero		1


	//----- nvinfo : EIATTR_EXIT_INSTR_OFFSETS
	.align		4
        /*0048*/ 	.byte	0x04, 0x1c
        /*004a*/ 	.short	(.L_15 - .L_14)


	//   ....[0]....
.L_14:
        /*004c*/ 	.word	0x00000060


	//   ....[1]....
        /*0050*/ 	.word	0x00000120


	//----- nvinfo : EIATTR_CBANK_PARAM_SIZE
	.align		4
.L_15:
        /*0054*/ 	.byte	0x03, 0x19
        /*0056*/ 	.short	0x0018


	//----- nvinfo : EIATTR_PARAM_CBANK
	.align		4
        /*0058*/ 	.byte	0x04, 0x0a
        /*005a*/ 	.short	(.L_17 - .L_16)
	.align		4
.L_16:
        /*005c*/ 	.word	index@(.nv.constant0._Z9vectorAddPfS_S_)
        /*0060*/ 	.short	0x0380
        /*0062*/ 	.short	0x0018


	//----- nvinfo : EIATTR_SW_WAR
	.align		4
.L_17:
        /*0064*/ 	.byte	0x04, 0x36
        /*0066*/ 	.short	(.L_19 - .L_18)
.L_18:
        /*0068*/ 	.word	0x00000008
.L_19:


//--------------------- .nv.callgraph             --------------------------
	.section	.nv.callgraph,"",@"SHT_CUDA_CALLGRAPH"
	.align	4
	.sectionentsize	8
	.align		4
        /*0000*/ 	.word	0x00000000
	.align		4
        /*0004*/ 	.word	0xffffffff
	.align		4
        /*0008*/ 	.word	0x00000000
	.align		4
        /*000c*/ 	.word	0xfffffffe
	.align		4
        /*0010*/ 	.word	0x00000000
	.align		4
        /*0014*/ 	.word	0xfffffffd
	.align		4
        /*0018*/ 	.word	0x00000000
	.align		4
        /*001c*/ 	.word	0xfffffffc


//--------------------- .text._Z9vectorAddPfS_S_  --------------------------
	.section	.text._Z9vectorAddPfS_S_,"ax",@progbits
	.align	128
        .global         _Z9vectorAddPfS_S_
        .type           _Z9vectorAddPfS_S_,@function
        .size           _Z9vectorAddPfS_S_,(.L_x_1 - _Z9vectorAddPfS_S_)
        .other          _Z9vectorAddPfS_S_,@"STO_CUDA_ENTRY STV_DEFAULT"
_Z9vectorAddPfS_S_:
.text._Z9vectorAddPfS_S_:
[----:B------:R-:W-:Y:S01]  /*0000*/  LDC R1, c[0x0][0x37c] ;  /* 0x0000df00ff017b82 */ /* 0x000fe20000000800 */
[----:B------:R-:W0:Y:S07]  /*0010*/  S2R R0, SR_TID.X ;  /* 0x0000000000007919 */ /* 0x000e2e0000002100 */
[----:B------:R-:W0:Y:S08]  /*0020*/  S2UR UR4, SR_CTAID.X ;  /* 0x00000000000479c3 */ /* 0x000e300000002500 */
[----:B------:R-:W0:Y:S02]  /*0030*/  LDC R9, c[0x0][0x360] ;  /* 0x0000d800ff097b82 */ /* 0x000e240000000800 */
[----:B0-----:R-:W-:-:S05]  /*0040*/  IMAD R9, R9, UR4, R0 ;  /* 0x0000000409097c24 */ /* 0x001fca000f8e0200 */
[----:B------:R-:W-:-:S13]  /*0050*/  ISETP.GT.AND P0, PT, R9, 0x98967f, PT ;  /* 0x0098967f0900780c */ /* 0x000fda0003f04270 */
[----:B------:R-:W-:Y:S05]  /*0060*/  @P0 EXIT ;  /* 0x000000000000094d */ /* 0x000fea0003800000 */
[----:B------:R-:W0:Y:S01]  /*0070*/  LDC.64 R2, c[0x0][0x380] ;  /* 0x0000e000ff027b82 */ /* 0x000e220000000a00 */
[----:B------:R-:W1:Y:S07]  /*0080*/  LDCU.64 UR4, c[0x0][0x358] ;  /* 0x00006b00ff0477ac */ /* 0x000e6e0008000a00 */
[----:B------:R-:W2:Y:S08]  /*0090*/  LDC.64 R4, c[0x0][0x388] ;  /* 0x0000e200ff047b82 */ /* 0x000eb00000000a00 */
[----:B------:R-:W3:Y:S01]  /*00a0*/  LDC.64 R6, c[0x0][0x390] ;  /* 0x0000e400ff067b82 */ /* 0x000ee20000000a00 */
[----:B0-----:R-:W-:-:S06]  /*00b0*/  IMAD.WIDE R2, R9, 0x4, R2 ;  /* 0x0000000409027825 */ /* 0x001fcc00078e0202 */
[----:B-1----:R-:W4:Y:S01]  /*00c0*/  LDG.E R2, desc[UR4][R2.64] ;  /* 0x0000000402027981 */ /* 0x002f22000c1e1900 */
[----:B--2---:R-:W-:-:S06]  /*00d0*/  IMAD.WIDE R4, R9, 0x4, R4 ;  /* 0x0000000409047825 */ /* 0x004fcc00078e0204 */
[----:B------:R-:W4:Y:S01]  /*00e0*/  LDG.E R5, desc[UR4][R4.64] ;  /* 0x0000000404057981 */ /* 0x000f22000c1e1900 */
[----:B---3--:R-:W-:-:S04]  /*00f0*/  IMAD.WIDE R6, R9, 0x4, R6 ;  /* 0x0000000409067825 */ /* 0x008fc800078e0206 */
[----:B----4-:R-:W-:-:S05]  /*0100*/  FADD R9, R2, R5 ;  /* 0x0000000502097221 */ /* 0x010fca0000000000 */
[----:B------:R-:W-:Y:S01]  /*0110*/  STG.E desc[UR4][R6.64], R9 ;  /* 0x0000000906007986 */ /* 0x000fe2000c101904 */
[----:B------:R-:W-:Y:S05]  /*0120*/  EXIT ;  /* 0x000000000000794d */ /* 0x000fea0003800000 */
.L_x_0:
[----:B------:R-:W-:-:S00]  /*0130*/  BRA `(.L_x_0) ;  /* 0xfffffffc00fc7947 */ /* 0x000fc0000383ffff */
[----:B------:R-:W-:-:S00]  /*0140*/  NOP ;  /* 0x0000000000007918 */ /* 0x000fc00000000000 */
        /* <DEDUP_REMOVED lines=11> */
.L_x_1:


//--------------------- .nv.shared.reserved.0     --------------------------
	.section	.nv.shared.reserved.0,"aw",@nobits
	.weak		__nv_reservedSMEM_offset_0_alias
	.size		__nv_reservedSMEM_offset_0_alias, 0, 64
	.other		__nv_reservedSMEM_offset_0_alias,@"STO_CUDA_RESERVED_SHARED STV_DEFAULT"
__nv_reservedSMEM_offset_0_alias:
	.zero		0
	.zero		64


//--------------------- .nv.constant0._Z9vectorAddPfS_S_ --------------------------
	.section	.nv.constant0._Z9vectorAddPfS_S_,"a",@progbits
	.sectionflags	@""
	.align	4
.nv.constant0._Z9vectorAddPfS_S_:
	.zero		920


//--------------------- SYMBOLS --------------------------

	.type		.nv.reservedSmem.offset0,@object
	.size		.nv.reservedSmem.offset0,0x4
